//
// Generated by NVIDIA NVVM Compiler
//
// Compiler Build ID: CL-36424714
// Cuda compilation tools, release 13.0, V13.0.88
// Based on NVVM 20.0.0
//

.version 9.0
.target sm_100
.address_size 64

	// .globl	_Z21min_max_reduce_kernelIfiEvPT_S1_T0_b

.visible .entry _Z21min_max_reduce_kernelIfiEvPT_S1_T0_b(
	.param .u64 .ptr .align 1 _Z21min_max_reduce_kernelIfiEvPT_S1_T0_b_param_0,
	.param .u64 .ptr .align 1 _Z21min_max_reduce_kernelIfiEvPT_S1_T0_b_param_1,
	.param .u32 _Z21min_max_reduce_kernelIfiEvPT_S1_T0_b_param_2,
	.param .u8 _Z21min_max_reduce_kernelIfiEvPT_S1_T0_b_param_3
)
{
	.reg .pred 	%p<7>;
	.reg .b16 	%rs<2>;
	.reg .b32 	%r<18>;
	.reg .b32 	%f<8>;
	.reg .b64 	%rd<17>;

	ld.param.u64 	%rd3, [_Z21min_max_reduce_kernelIfiEvPT_S1_T0_b_param_0];
	ld.param.u64 	%rd2, [_Z21min_max_reduce_kernelIfiEvPT_S1_T0_b_param_1];
	ld.param.u32 	%r12, [_Z21min_max_reduce_kernelIfiEvPT_S1_T0_b_param_2];
	ld.param.s8 	%rs1, [_Z21min_max_reduce_kernelIfiEvPT_S1_T0_b_param_3];
	cvta.to.global.u64 	%rd1, %rd3;
	mov.u32 	%r17, %ntid.x;
	mov.u32 	%r2, %tid.x;
	mov.u32 	%r3, %ctaid.x;
	shl.b32 	%r4, %r17, 1;
	mul.lo.s32 	%r5, %r4, %r3;
	mov.b32 	%r16, 1;
$L__BB0_1:
	mov.u32 	%r6, %r16;
	shl.b32 	%r16, %r6, 1;
	mul.lo.s32 	%r14, %r16, %r2;
	add.s32 	%r9, %r14, %r5;
	add.s32 	%r10, %r9, %r6;
	setp.ge.u32 	%p1, %r2, %r17;
	setp.ge.s32 	%p2, %r10, %r12;
	or.pred  	%p3, %p1, %p2;
	@%p3 bra 	$L__BB0_5;
	setp.eq.s16 	%p4, %rs1, 0;
	@%p4 bra 	$L__BB0_4;
	mul.wide.u32 	%rd4, %r10, 4;
	add.s64 	%rd5, %rd1, %rd4;
	ld.global.f32 	%f1, [%rd5];
	mul.wide.u32 	%rd6, %r9, 4;
	add.s64 	%rd7, %rd1, %rd6;
	ld.global.f32 	%f2, [%rd7];
	min.f32 	%f3, %f1, %f2;
	st.global.f32 	[%rd7], %f3;
	bra.uni 	$L__BB0_5;
$L__BB0_4:
	mul.wide.u32 	%rd8, %r10, 4;
	add.s64 	%rd9, %rd1, %rd8;
	ld.global.f32 	%f4, [%rd9];
	mul.wide.u32 	%rd10, %r9, 4;
	add.s64 	%rd11, %rd1, %rd10;
	ld.global.f32 	%f5, [%rd11];
	max.f32 	%f6, %f4, %f5;
	st.global.f32 	[%rd11], %f6;
$L__BB0_5:
	bar.sync 	0;
	shr.u32 	%r17, %r17, 1;
	setp.lt.u32 	%p5, %r16, %r4;
	@%p5 bra 	$L__BB0_1;
	setp.ne.s32 	%p6, %r2, 0;
	@%p6 bra 	$L__BB0_8;
	mul.wide.u32 	%rd12, %r5, 4;
	add.s64 	%rd13, %rd1, %rd12;
	ld.global.f32 	%f7, [%rd13];
	cvta.to.global.u64 	%rd14, %rd2;
	mul.wide.u32 	%rd15, %r3, 4;
	add.s64 	%rd16, %rd14, %rd15;
	st.global.f32 	[%rd16], %f7;
$L__BB0_8:
	ret;

}


// ===== COMPILED SASS (sm_100) =====

	.target	sm_100

	.elftype	@"ET_EXEC"


//--------------------- .note.nv.tkinfo           --------------------------
	.section	.note.nv.tkinfo,"",@"SHT_NOTE"
	.sectionflags	@"SHF_NOTE_NV_TKINFO"
	.tkinfo
        /*0018*/ 	.word	0x00000002
        /*0030*/ 	.string	""
        /*0030*/ 	.string	"ptxas"
        /*0030*/ 	.string	"Cuda compilation tools, release 13.0, V13.0.88"
        /*0030*/ 	.string	"Build cuda_13.0.r13.0/compiler.36424714_0"
        /*0030*/ 	.string	"-arch sm_100 -m 64 "



//--------------------- .note.nv.cuinfo           --------------------------
	.section	.note.nv.cuinfo,"",@"SHT_NOTE"
	.sectionflags	@"SHF_NOTE_NV_CUINFO"
        /*0018*/ 	.short	0x0002
        /*001a*/ 	.short	0x0064
        /*001c*/ 	.short	0x0082
	.zero		2


//--------------------- .nv.info                  --------------------------
	.section	.nv.info,"",@"SHT_CUDA_INFO"
	.align	4


	//----- nvinfo : EIATTR_REGCOUNT
	.align		4
        /*0000*/ 	.byte	0x04, 0x2f
        /*0002*/ 	.short	(.L_1 - .L_0)
	.align		4
.L_0:
        /*0004*/ 	.word	index@(_Z21min_max_reduce_kernelIfiEvPT_S1_T0_b)
        /*0008*/ 	.word	0x00000012


	//----- nvinfo : EIATTR_FRAME_SIZE
	.align		4
.L_1:
        /*000c*/ 	.byte	0x04, 0x11
        /*000e*/ 	.short	(.L_3 - .L_2)
	.align		4
.L_2:
        /*0010*/ 	.word	index@(_Z21min_max_reduce_kernelIfiEvPT_S1_T0_b)
        /*0014*/ 	.word	0x00000000


	//----- nvinfo : EIATTR_MIN_STACK_SIZE
	.align		4
.L_3:
        /*0018*/ 	.byte	0x04, 0x12
        /*001a*/ 	.short	(.L_5 - .L_4)
	.align		4
.L_4:
        /*001c*/ 	.word	index@(_Z21min_max_reduce_kernelIfiEvPT_S1_T0_b)
        /*0020*/ 	.word	0x00000000
.L_5:


//--------------------- .nv.compat                --------------------------
	.section	.nv.compat,"",@"SHT_CUDA_COMPAT_INFO"
	.align	4
        /*0000*/ 	.byte	0x02, 0x09, 0x00, 0x00, 0x02, 0x02, 0x01, 0x00, 0x02, 0x05, 0x05, 0x00, 0x03, 0x07, 0x01, 0x01
        /*0010*/ 	.byte	0x02, 0x03, 0x00, 0x00, 0x02, 0x06, 0x01, 0x00, 0x04, 0x0b, 0x08, 0x00, 0x09, 0x00, 0x00, 0x00
        /*0020*/ 	.byte	0x00, 0x00, 0x00, 0x00


//--------------------- .nv.info._Z21min_max_reduce_kernelIfiEvPT_S1_T0_b --------------------------
	.section	.nv.info._Z21min_max_reduce_kernelIfiEvPT_S1_T0_b,"",@"SHT_CUDA_INFO"
	.sectionflags	@""
	.align	4


	//----- nvinfo : EIATTR_CUDA_API_VERSION
	.align		4
        /*0000*/ 	.byte	0x04, 0x37
        /*0002*/ 	.short	(.L_7 - .L_6)
.L_6:
        /*0004*/ 	.word	0x00000082


	//----- nvinfo : EIATTR_KPARAM_INFO
	.align		4
.L_7:
        /*0008*/ 	.byte	0x04, 0x17
        /*000a*/ 	.short	(.L_9 - .L_8)
.L_8:
        /*000c*/ 	.word	0x00000000
        /*0010*/ 	.short	0x0003
        /*0012*/ 	.short	0x0014
        /*0014*/ 	.byte	0x00, 0xf0, 0x05, 0x00


	//----- nvinfo : EIATTR_KPARAM_INFO
	.align		4
.L_9:
        /*0018*/ 	.byte	0x04, 0x17
        /*001a*/ 	.short	(.L_11 - .L_10)
.L_10:
        /*001c*/ 	.word	0x00000000
        /*0020*/ 	.short	0x0002
        /*0022*/ 	.short	0x0010
        /*0024*/ 	.byte	0x00, 0xf0, 0x11, 0x00


	//----- nvinfo : EIATTR_KPARAM_INFO
	.align		4
.L_11:
        /*0028*/ 	.byte	0x04, 0x17
        /*002a*/ 	.short	(.L_13 - .L_12)
.L_12:
        /*002c*/ 	.word	0x00000000
        /*0030*/ 	.short	0x0001
        /*0032*/ 	.short	0x0008
        /*0034*/ 	.byte	0x00, 0xf5, 0x21, 0x00


	//----- nvinfo : EIATTR_KPARAM_INFO
	.align		4
.L_13:
        /*0038*/ 	.byte	0x04, 0x17
        /*003a*/ 	.short	(.L_15 - .L_14)
.L_14:
        /*003c*/ 	.word	0x00000000
        /*0040*/ 	.short	0x0000
        /*0042*/ 	.short	0x0000
        /*0044*/ 	.byte	0x00, 0xf5, 0x21, 0x00


	//----- nvinfo : EIATTR_SPARSE_MMA_MASK
	.align		4
.L_15:
        /*0048*/ 	.byte	0x03, 0x50
        /*004a*/ 	.short	0x0000


	//----- nvinfo : EIATTR_MAXREG_COUNT
	.align		4
        /*004c*/ 	.byte	0x03, 0x1b
        /*004e*/ 	.short	0x00ff


	//----- nvinfo : EIATTR_NUM_BARRIERS
	.align		4
        /*0050*/ 	.byte	0x02, 0x4c
        /*0052*/ 	.byte	0x01
	.zero		1


	//----- nvinfo : EIATTR_MERCURY_ISA_VERSION
	.align		4
        /*0054*/ 	.byte	0x03, 0x5f
        /*0056*/ 	.short	0x0101


	//----- nvinfo : EIATTR_VRC_CTA_INIT_COUNT
	.align		4
        /*0058*/ 	.byte	0x02, 0x4a
	.zero		1
	.zero		1


	//----- nvinfo : EIATTR_EXIT_INSTR_OFFSETS
	.align		4
        /*005c*/ 	.byte	0x04, 0x1c
        /*005e*/ 	.short	(.L_17 - .L_16)


	//   ....[0]....
.L_16:
        /*0060*/ 	.word	0x00000250


	//   ....[1]....
        /*0064*/ 	.word	0x000002c0


	//----- nvinfo : EIATTR_CRS_STACK_SIZE
	.align		4
.L_17:
        /*0068*/ 	.byte	0x04, 0x1e
        /*006a*/ 	.short	(.L_19 - .L_18)
.L_18:
        /*006c*/ 	.word	0x00000000


	//----- nvinfo : EIATTR_CBANK_PARAM_SIZE
	.align		4
.L_19:
        /*0070*/ 	.byte	0x03, 0x19
        /*0072*/ 	.short	0x0015


	//----- nvinfo : EIATTR_PARAM_CBANK
	.align		4
        /*0074*/ 	.byte	0x04, 0x0a
        /*0076*/ 	.short	(.L_21 - .L_20)
	.align		4
.L_20:
        /*0078*/ 	.word	index@(.nv.constant0._Z21min_max_reduce_kernelIfiEvPT_S1_T0_b)
        /*007c*/ 	.short	0x0380
        /*007e*/ 	.short	0x0015


	//----- nvinfo : EIATTR_SW_WAR
	.align		4
.L_21:
        /*0080*/ 	.byte	0x04, 0x36
        /*0082*/ 	.short	(.L_23 - .L_22)
.L_22:
        /*0084*/ 	.word	0x00000008
.L_23:


//--------------------- .nv.callgraph             --------------------------
	.section	.nv.callgraph,"",@"SHT_CUDA_CALLGRAPH"
	.align	4
	.sectionentsize	8
	.align		4
        /*0000*/ 	.word	0x00000000
	.align		4
        /*0004*/ 	.word	0xffffffff
	.align		4
        /*0008*/ 	.word	0x00000000
	.align		4
        /*000c*/ 	.word	0xfffffffe
	.align		4
        /*0010*/ 	.word	0x00000000
	.align		4
        /*0014*/ 	.word	0xfffffffd
	.align		4
        /*0018*/ 	.word	0x00000000
	.align		4
        /*001c*/ 	.word	0xfffffffc


//--------------------- .text._Z21min_max_reduce_kernelIfiEvPT_S1_T0_b --------------------------
	.section	.text._Z21min_max_reduce_kernelIfiEvPT_S1_T0_b,"ax",@progbits
	.align	128
        .global         _Z21min_max_reduce_kernelIfiEvPT_S1_T0_b
        .type           _Z21min_max_reduce_kernelIfiEvPT_S1_T0_b,@function
        .size           _Z21min_max_reduce_kernelIfiEvPT_S1_T0_b,(.L_x_4 - _Z21min_max_reduce_kernelIfiEvPT_S1_T0_b)
        .other          _Z21min_max_reduce_kernelIfiEvPT_S1_T0_b,@"STO_CUDA_ENTRY STV_DEFAULT"
_Z21min_max_reduce_kernelIfiEvPT_S1_T0_b:
.text._Z21min_max_reduce_kernelIfiEvPT_S1_T0_b:
[----:B------:R-:W-:Y:S01]  /*0000*/  LDC R1, c[0x0][0x37c] ;  /* 0x0000df00ff017b82 */ /* 0x000fe20000000800 */
[----:B------:R-:W0:Y:S01]  /*0010*/  S2R R15, SR_CTAID.X ;  /* 0x00000000000f7919 */ /* 0x000e220000002500 */
[----:B------:R-:W1:Y:S06]  /*0020*/  LDCU UR7, c[0x0][0x360] ;  /* 0x00006c00ff0777ac */ /* 0x000e6c0008000800 */
[----:B------:R-:W2:Y:S01]  /*0030*/  LDC.64 R6, c[0x0][0x380] ;  /* 0x0000e000ff067b82 */ /* 0x000ea20000000a00 */
[----:B------:R-:W3:Y:S01]  /*0040*/  S2R R8, SR_TID.X ;  /* 0x0000000000087919 */ /* 0x000ee20000002100 */
[----:B------:R-:W4:Y:S01]  /*0050*/  LDCU.64 UR8, c[0x0][0x358] ;  /* 0x00006b00ff0877ac */ /* 0x000f220008000a00 */
[----:B------:R-:W0:Y:S01]  /*0060*/  LDCU UR10, c[0x0][0x390] ;  /* 0x00007200ff0a77ac */ /* 0x000e220008000800 */
[----:B------:R-:W0:Y:S01]  /*0070*/  LDCU.U8 UR11, c[0x0][0x394] ;  /* 0x00007280ff0b77ac */ /* 0x000e220008000000 */
[----:B------:R-:W-:Y:S01]  /*0080*/  UMOV UR4, 0x1 ;  /* 0x0000000100047882 */ /* 0x000fe20000000000 */
[----:B-1----:R-:W-:-:S06]  /*0090*/  USHF.L.U32 UR6, UR7, 0x1, URZ ;  /* 0x0000000107067899 */ /* 0x002fcc00080006ff */
[----:B0---4-:R-:W-:-:S07]  /*00a0*/  IMAD R9, R15, UR6, RZ ;  /* 0x000000060f097c24 */ /* 0x011fce000f8e02ff */
.L_x_2:
[----:B------:R-:W-:Y:S01]  /*00b0*/  USHF.L.U32 UR5, UR4, 0x1, URZ ;  /* 0x0000000104057899 */ /* 0x000fe200080006ff */
[----:B------:R-:W-:Y:S05]  /*00c0*/  BSSY.RECONVERGENT B0, `(.L_x_0) ;  /* 0x0000013000007945 */ /* 0x000fea0003800200 */
[----:B0--3--:R-:W-:-:S05]  /*00d0*/  IMAD R5, R8, UR5, R9 ;  /* 0x0000000508057c24 */ /* 0x009fca000f8e0209 */
[----:B------:R-:W-:Y:S01]  /*00e0*/  IADD3 R3, PT, PT, R5, UR4, RZ ;  /* 0x0000000405037c10 */ /* 0x000fe2000fffe0ff */
[----:B------:R-:W-:-:S03]  /*00f0*/  UMOV UR4, UR5 ;  /* 0x0000000500047c82 */ /* 0x000fc60008000000 */
[----:B------:R-:W-:-:S04]  /*0100*/  ISETP.GE.AND P0, PT, R3, UR10, PT ;  /* 0x0000000a03007c0c */ /* 0x000fc8000bf06270 */
[----:B------:R-:W-:-:S13]  /*0110*/  ISETP.GE.U32.OR P0, PT, R8, UR7, P0 ;  /* 0x0000000708007c0c */ /* 0x000fda0008706470 */
[----:B------:R-:W-:Y:S05]  /*0120*/  @P0 BRA `(.L_x_1) ;  /* 0x0000000000300947 */ /* 0x000fea0003800000 */
[----:B------:R-:W-:Y:S01]  /*0130*/  UPRMT UR5, UR11, 0x8880, URZ ;  /* 0x000088800b057896 */ /* 0x000fe200080000ff */
[----:B--2---:R-:W-:-:S04]  /*0140*/  IMAD.WIDE.U32 R2, R3, 0x4, R6 ;  /* 0x0000000403027825 */ /* 0x004fc800078e0006 */
[----:B------:R-:W-:Y:S01]  /*0150*/  IMAD.WIDE.U32 R4, R5, 0x4, R6 ;  /* 0x0000000405047825 */ /* 0x000fe200078e0006 */
[----:B------:R-:W-:-:S13]  /*0160*/  ISETP.NE.AND P0, PT, RZ, UR5, PT ;  /* 0x00000005ff007c0c */ /* 0x000fda000bf05270 */
[----:B------:R-:W2:Y:S04]  /*0170*/  @P0 LDG.E R0, desc[UR8][R2.64] ;  /* 0x0000000802000981 */ /* 0x000ea8000c1e1900 */
[----:B------:R-:W2:Y:S02]  /*0180*/  @P0 LDG.E R11, desc[UR8][R4.64] ;  /* 0x00000008040b0981 */ /* 0x000ea4000c1e1900 */
[----:B--2---:R-:W-:-:S05]  /*0190*/  @P0 FMNMX R11, R0, R11, PT ;  /* 0x0000000b000b0209 */ /* 0x004fca0003800000 */
[----:B------:R0:W-:Y:S04]  /*01a0*/  @P0 STG.E desc[UR8][R4.64], R11 ;  /* 0x0000000b04000986 */ /* 0x0001e8000c101908 */
[----:B------:R-:W2:Y:S04]  /*01b0*/  @!P0 LDG.E R0, desc[UR8][R2.64] ;  /* 0x0000000802008981 */ /* 0x000ea8000c1e1900 */
[----:B------:R-:W2:Y:S02]  /*01c0*/  @!P0 LDG.E R13, desc[UR8][R4.64] ;  /* 0x00000008040d8981 */ /* 0x000ea4000c1e1900 */
[----:B--2---:R-:W-:-:S05]  /*01d0*/  @!P0 FMNMX R13, R0, R13, !PT ;  /* 0x0000000d000d8209 */ /* 0x004fca0007800000 */
[----:B------:R0:W-:Y:S02]  /*01e0*/  @!P0 STG.E desc[UR8][R4.64], R13 ;  /* 0x0000000d04008986 */ /* 0x0001e4000c101908 */
.L_x_1:
[----:B------:R-:W-:Y:S05]  /*01f0*/  BSYNC.RECONVERGENT B0 ;  /* 0x0000000000007941 */ /* 0x000fea0003800200 */
.L_x_0:
[----:B------:R-:W-:Y:S01]  /*0200*/  BAR.SYNC.DEFER_BLOCKING 0x0 ;  /* 0x0000000000007b1d */ /* 0x000fe20000010000 */
[----:B------:R-:W-:Y:S02]  /*0210*/  UISETP.GE.U32.AND UP0, UPT, UR4, UR6, UPT ;  /* 0x000000060400728c */ /* 0x000fe4000bf06070 */
[----:B------:R-:W-:-:S07]  /*0220*/  USHF.R.U32.HI UR7, URZ, 0x1, UR7 ;  /* 0x00000001ff077899 */ /* 0x000fce0008011607 */
[----:B------:R-:W-:Y:S05]  /*0230*/  BRA.U !UP0, `(.L_x_2) ;  /* 0xfffffffd089c7547 */ /* 0x000fea000b83ffff */
[----:B------:R-:W-:-:S13]  /*0240*/  ISETP.NE.AND P0, PT, R8, RZ, PT ;  /* 0x000000ff0800720c */ /* 0x000fda0003f05270 */
[----:B------:R-:W-:Y:S05]  /*0250*/  @P0 EXIT ;  /* 0x000000000000094d */ /* 0x000fea0003800000 */
[----:B------:R-:W1:Y:S08]  /*0260*/  LDC.64 R2, c[0x0][0x380] ;  /* 0x0000e000ff027b82 */ /* 0x000e700000000a00 */
[----:B0-----:R-:W0:Y:S01]  /*0270*/  LDC.64 R4, c[0x0][0x388] ;  /* 0x0000e200ff047b82 */ /* 0x001e220000000a00 */
[----:B-1----:R-:W-:-:S06]  /*0280*/  IMAD.WIDE.U32 R2, R9, 0x4, R2 ;  /* 0x0000000409027825 */ /* 0x002fcc00078e0002 */
[----:B------:R-:W3:Y:S01]  /*0290*/  LDG.E R3, desc[UR8][R2.64] ;  /* 0x0000000802037981 */ /* 0x000ee2000c1e1900 */
[----:B0-----:R-:W-:-:S05]  /*02a0*/  IMAD.WIDE.U32 R4, R15, 0x4, R4 ;  /* 0x000000040f047825 */ /* 0x001fca00078e0004 */
[----:B---3--:R-:W-:Y:S01]  /*02b0*/  STG.E desc[UR8][R4.64], R3 ;  /* 0x0000000304007986 */ /* 0x008fe2000c101908 */
[----:B------:R-:W-:Y:S05]  /*02c0*/  EXIT ;  /* 0x000000000000794d */ /* 0x000fea0003800000 */
.L_x_3:
[----:B------:R-:W-:-:S00]  /*02d0*/  BRA `(.L_x_3) ;  /* 0xfffffffc00fc7947 */ /* 0x000fc0000383ffff */
[----:B------:R-:W-:-:S00]  /*02e0*/  NOP ;  /* 0x0000000000007918 */ /* 0x000fc00000000000 */
        /* <DEDUP_REMOVED lines=9> */
.L_x_4:


//--------------------- .nv.shared.reserved.0     --------------------------
	.section	.nv.shared.reserved.0,"aw",@nobits
	.weak		__nv_reservedSMEM_offset_0_alias
	.size		__nv_reservedSMEM_offset_0_alias, 0, 64
	.other		__nv_reservedSMEM_offset_0_alias,@"STO_CUDA_RESERVED_SHARED STV_DEFAULT"
__nv_reservedSMEM_offset_0_alias:
	.zero		0
	.zero		64


//--------------------- .nv.constant0._Z21min_max_reduce_kernelIfiEvPT_S1_T0_b --------------------------
	.section	.nv.constant0._Z21min_max_reduce_kernelIfiEvPT_S1_T0_b,"a",@progbits
	.sectionflags	@""
	.align	4
.nv.constant0._Z21min_max_reduce_kernelIfiEvPT_S1_T0_b:
	.zero		917


//--------------------- SYMBOLS --------------------------

	.type		.nv.reservedSmem.offset0,@object
	.size		.nv.reservedSmem.offset0,0x4
